//
// Generated by NVIDIA NVVM Compiler
//
// Compiler Build ID: CL-36424714
// Cuda compilation tools, release 13.0, V13.0.88
// Based on NVVM 20.0.0
//

.version 9.0
.target sm_100
.address_size 64

	// .globl	_Z9transposePfS_
// _ZZ9transposePfS_E4tile has been demoted

.visible .entry _Z9transposePfS_(
	.param .u64 .ptr .align 1 _Z9transposePfS__param_0,
	.param .u64 .ptr .align 1 _Z9transposePfS__param_1
)
{
	.reg .b32 	%r<31>;
	.reg .b32 	%f<9>;
	.reg .b64 	%rd<21>;
	// demoted variable
	.shared .align 4 .b8 _ZZ9transposePfS_E4tile[16640];
	ld.param.u64 	%rd1, [_Z9transposePfS__param_0];
	ld.param.u64 	%rd2, [_Z9transposePfS__param_1];
	mov.u32 	%r1, %ctaid.x;
	shl.b32 	%r2, %r1, 6;
	mov.u32 	%r3, %tid.x;
	add.s32 	%r4, %r2, %r3;
	mov.u32 	%r5, %ctaid.y;
	shl.b32 	%r6, %r5, 6;
	mov.u32 	%r7, %tid.y;
	add.s32 	%r8, %r6, %r7;
	mov.u32 	%r9, %nctaid.x;
	shl.b32 	%r10, %r9, 6;
	shl.b32 	%r11, %r3, 2;
	mov.u32 	%r12, _ZZ9transposePfS_E4tile;
	add.s32 	%r13, %r12, %r11;
	cvta.to.global.u64 	%rd3, %rd1;
	mad.lo.s32 	%r14, %r8, %r10, %r4;
	mul.wide.s32 	%rd4, %r14, 4;
	add.s64 	%rd5, %rd3, %rd4;
	ld.global.f32 	%f1, [%rd5];
	mad.lo.s32 	%r15, %r7, 260, %r13;
	st.shared.f32 	[%r15], %f1;
	shl.b32 	%r16, %r9, 10;
	add.s32 	%r17, %r14, %r16;
	mul.wide.s32 	%rd6, %r17, 4;
	add.s64 	%rd7, %rd3, %rd6;
	ld.global.f32 	%f2, [%rd7];
	st.shared.f32 	[%r15+4160], %f2;
	shl.b32 	%r18, %r9, 11;
	add.s32 	%r19, %r14, %r18;
	mul.wide.s32 	%rd8, %r19, 4;
	add.s64 	%rd9, %rd3, %rd8;
	ld.global.f32 	%f3, [%rd9];
	st.shared.f32 	[%r15+8320], %f3;
	add.s32 	%r20, %r19, %r16;
	mul.wide.s32 	%rd10, %r20, 4;
	add.s64 	%rd11, %rd3, %rd10;
	ld.global.f32 	%f4, [%rd11];
	st.shared.f32 	[%r15+12480], %f4;
	bar.sync 	0;
	add.s32 	%r21, %r6, %r3;
	add.s32 	%r22, %r2, %r7;
	shl.b32 	%r23, %r3, 8;
	add.s32 	%r24, %r13, %r23;
	cvta.to.global.u64 	%rd12, %rd2;
	shl.b32 	%r25, %r7, 2;
	add.s32 	%r26, %r24, %r25;
	ld.shared.f32 	%f5, [%r26];
	mad.lo.s32 	%r27, %r22, %r10, %r21;
	mul.wide.s32 	%rd13, %r27, 4;
	add.s64 	%rd14, %rd12, %rd13;
	st.global.f32 	[%rd14], %f5;
	ld.shared.f32 	%f6, [%r26+64];
	add.s32 	%r28, %r27, %r16;
	mul.wide.s32 	%rd15, %r28, 4;
	add.s64 	%rd16, %rd12, %rd15;
	st.global.f32 	[%rd16], %f6;
	ld.shared.f32 	%f7, [%r26+128];
	add.s32 	%r29, %r27, %r18;
	mul.wide.s32 	%rd17, %r29, 4;
	add.s64 	%rd18, %rd12, %rd17;
	st.global.f32 	[%rd18], %f7;
	ld.shared.f32 	%f8, [%r26+192];
	add.s32 	%r30, %r29, %r16;
	mul.wide.s32 	%rd19, %r30, 4;
	add.s64 	%rd20, %rd12, %rd19;
	st.global.f32 	[%rd20], %f8;
	ret;

}


// ===== COMPILED SASS (sm_100) =====

	.target	sm_100

	.elftype	@"ET_EXEC"


//--------------------- .note.nv.tkinfo           --------------------------
	.section	.note.nv.tkinfo,"",@"SHT_NOTE"
	.sectionflags	@"SHF_NOTE_NV_TKINFO"
	.tkinfo
        /*0018*/ 	.word	0x00000002
        /*0030*/ 	.string	""
        /*0030*/ 	.string	"ptxas"
        /*0030*/ 	.string	"Cuda compilation tools, release 13.0, V13.0.88"
        /*0030*/ 	.string	"Build cuda_13.0.r13.0/compiler.36424714_0"
        /*0030*/ 	.string	"-arch sm_100 -m 64 "



//--------------------- .note.nv.cuinfo           --------------------------
	.section	.note.nv.cuinfo,"",@"SHT_NOTE"
	.sectionflags	@"SHF_NOTE_NV_CUINFO"
        /*0018*/ 	.short	0x0002
        /*001a*/ 	.short	0x0064
        /*001c*/ 	.short	0x0082
	.zero		2


//--------------------- .nv.info                  --------------------------
	.section	.nv.info,"",@"SHT_CUDA_INFO"
	.align	4


	//----- nvinfo : EIATTR_REGCOUNT
	.align		4
        /*0000*/ 	.byte	0x04, 0x2f
        /*0002*/ 	.short	(.L_1 - .L_0)
	.align		4
.L_0:
        /*0004*/ 	.word	index@(_Z9transposePfS_)
        /*0008*/ 	.word	0x00000018


	//----- nvinfo : EIATTR_FRAME_SIZE
	.align		4
.L_1:
        /*000c*/ 	.byte	0x04, 0x11
        /*000e*/ 	.short	(.L_3 - .L_2)
	.align		4
.L_2:
        /*0010*/ 	.word	index@(_Z9transposePfS_)
        /*0014*/ 	.word	0x00000000


	//----- nvinfo : EIATTR_MIN_STACK_SIZE
	.align		4
.L_3:
        /*0018*/ 	.byte	0x04, 0x12
        /*001a*/ 	.short	(.L_5 - .L_4)
	.align		4
.L_4:
        /*001c*/ 	.word	index@(_Z9transposePfS_)
        /*0020*/ 	.word	0x00000000
.L_5:


//--------------------- .nv.compat                --------------------------
	.section	.nv.compat,"",@"SHT_CUDA_COMPAT_INFO"
	.align	4
        /*0000*/ 	.byte	0x02, 0x09, 0x00, 0x00, 0x02, 0x02, 0x01, 0x00, 0x02, 0x05, 0x05, 0x00, 0x03, 0x07, 0x01, 0x01
        /*0010*/ 	.byte	0x02, 0x03, 0x00, 0x00, 0x02, 0x06, 0x01, 0x00, 0x04, 0x0b, 0x08, 0x00, 0x09, 0x00, 0x00, 0x00
        /*0020*/ 	.byte	0x00, 0x00, 0x00, 0x00


//--------------------- .nv.info._Z9transposePfS_ --------------------------
	.section	.nv.info._Z9transposePfS_,"",@"SHT_CUDA_INFO"
	.sectionflags	@""
	.align	4


	//----- nvinfo : EIATTR_CUDA_API_VERSION
	.align		4
        /*0000*/ 	.byte	0x04, 0x37
        /*0002*/ 	.short	(.L_7 - .L_6)
.L_6:
        /*0004*/ 	.word	0x00000082


	//----- nvinfo : EIATTR_KPARAM_INFO
	.align		4
.L_7:
        /*0008*/ 	.byte	0x04, 0x17
        /*000a*/ 	.short	(.L_9 - .L_8)
.L_8:
        /*000c*/ 	.word	0x00000000
        /*0010*/ 	.short	0x0001
        /*0012*/ 	.short	0x0008
        /*0014*/ 	.byte	0x00, 0xf5, 0x21, 0x00


	//----- nvinfo : EIATTR_KPARAM_INFO
	.align		4
.L_9:
        /*0018*/ 	.byte	0x04, 0x17
        /*001a*/ 	.short	(.L_11 - .L_10)
.L_10:
        /*001c*/ 	.word	0x00000000
        /*0020*/ 	.short	0x0000
        /*0022*/ 	.short	0x0000
        /*0024*/ 	.byte	0x00, 0xf5, 0x21, 0x00


	//----- nvinfo : EIATTR_SPARSE_MMA_MASK
	.align		4
.L_11:
        /*0028*/ 	.byte	0x03, 0x50
        /*002a*/ 	.short	0x0000


	//----- nvinfo : EIATTR_MAXREG_COUNT
	.align		4
        /*002c*/ 	.byte	0x03, 0x1b
        /*002e*/ 	.short	0x00ff


	//----- nvinfo : EIATTR_NUM_BARRIERS
	.align		4
        /*0030*/ 	.byte	0x02, 0x4c
        /*0032*/ 	.byte	0x01
	.zero		1


	//----- nvinfo : EIATTR_MERCURY_ISA_VERSION
	.align		4
        /*0034*/ 	.byte	0x03, 0x5f
        /*0036*/ 	.short	0x0101


	//----- nvinfo : EIATTR_VRC_CTA_INIT_COUNT
	.align		4
        /*0038*/ 	.byte	0x02, 0x4a
	.zero		1
	.zero		1


	//----- nvinfo : EIATTR_EXIT_INSTR_OFFSETS
	.align		4
        /*003c*/ 	.byte	0x04, 0x1c
        /*003e*/ 	.short	(.L_13 - .L_12)


	//   ....[0]....
.L_12:
        /*0040*/ 	.word	0x00000360


	//----- nvinfo : EIATTR_CBANK_PARAM_SIZE
	.align		4
.L_13:
        /*0044*/ 	.byte	0x03, 0x19
        /*0046*/ 	.short	0x0010


	//----- nvinfo : EIATTR_PARAM_CBANK
	.align		4
        /*0048*/ 	.byte	0x04, 0x0a
        /*004a*/ 	.short	(.L_15 - .L_14)
	.align		4
.L_14:
        /*004c*/ 	.word	index@(.nv.constant0._Z9transposePfS_)
        /*0050*/ 	.short	0x0380
        /*0052*/ 	.short	0x0010


	//----- nvinfo : EIATTR_SW_WAR
	.align		4
.L_15:
        /*0054*/ 	.byte	0x04, 0x36
        /*0056*/ 	.short	(.L_17 - .L_16)
.L_16:
        /*0058*/ 	.word	0x00000008
.L_17:


//--------------------- .nv.callgraph             --------------------------
	.section	.nv.callgraph,"",@"SHT_CUDA_CALLGRAPH"
	.align	4
	.sectionentsize	8
	.align		4
        /*0000*/ 	.word	0x00000000
	.align		4
        /*0004*/ 	.word	0xffffffff
	.align		4
        /*0008*/ 	.word	0x00000000
	.align		4
        /*000c*/ 	.word	0xfffffffe
	.align		4
        /*0010*/ 	.word	0x00000000
	.align		4
        /*0014*/ 	.word	0xfffffffd
	.align		4
        /*0018*/ 	.word	0x00000000
	.align		4
        /*001c*/ 	.word	0xfffffffc


//--------------------- .text._Z9transposePfS_    --------------------------
	.section	.text._Z9transposePfS_,"ax",@progbits
	.align	128
        .global         _Z9transposePfS_
        .type           _Z9transposePfS_,@function
        .size           _Z9transposePfS_,(.L_x_1 - _Z9transposePfS_)
        .other          _Z9transposePfS_,@"STO_CUDA_ENTRY STV_DEFAULT"
_Z9transposePfS_:
.text._Z9transposePfS_:
[----:B------:R-:W-:Y:S01]  /*0000*/  LDC R1, c[0x0][0x37c] ;  /* 0x0000df00ff017b82 */ /* 0x000fe20000000800 */
[----:B------:R-:W0:Y:S07]  /*0010*/  S2R R6, SR_CTAID.X ;  /* 0x0000000000067919 */ /* 0x000e2e0000002500 */
[----:B------:R-:W1:Y:S01]  /*0020*/  LDC R4, c[0x0][0x370] ;  /* 0x0000dc00ff047b82 */ /* 0x000e620000000800 */
[----:B------:R-:W2:Y:S01]  /*0030*/  LDCU.64 UR6, c[0x0][0x358] ;  /* 0x00006b00ff0677ac */ /* 0x000ea20008000a00 */
[----:B------:R-:W0:Y:S01]  /*0040*/  S2R R5, SR_TID.X ;  /* 0x0000000000057919 */ /* 0x000e220000002100 */
[----:B------:R-:W3:Y:S05]  /*0050*/  S2R R0, SR_CTAID.Y ;  /* 0x0000000000007919 */ /* 0x000eea0000002600 */
[----:B------:R-:W4:Y:S01]  /*0060*/  LDC.64 R2, c[0x0][0x380] ;  /* 0x0000e000ff027b82 */ /* 0x000f220000000a00 */
[----:B------:R-:W3:Y:S01]  /*0070*/  S2R R7, SR_TID.Y ;  /* 0x0000000000077919 */ /* 0x000ee20000002200 */
[----:B-1----:R-:W-:-:S02]  /*0080*/  SHF.L.U32 R8, R4, 0x6, RZ ;  /* 0x0000000604087819 */ /* 0x002fc400000006ff */
[----:B0-----:R-:W-:Y:S02]  /*0090*/  LEA R9, R6, R5, 0x6 ;  /* 0x0000000506097211 */ /* 0x001fe400078e30ff */
[----:B---3--:R-:W-:-:S05]  /*00a0*/  LEA R10, R0, R7, 0x6 ;  /* 0x00000007000a7211 */ /* 0x008fca00078e30ff */
[----:B------:R-:W-:-:S04]  /*00b0*/  IMAD R9, R10, R8, R9 ;  /* 0x000000080a097224 */ /* 0x000fc800078e0209 */
[--C-:B----4-:R-:W-:Y:S01]  /*00c0*/  IMAD.WIDE R10, R9, 0x4, R2.reuse ;  /* 0x00000004090a7825 */ /* 0x110fe200078e0202 */
[CC--:B------:R-:W-:Y:S02]  /*00d0*/  LEA R15, R4.reuse, R9.reuse, 0xb ;  /* 0x00000009040f7211 */ /* 0x0c0fe400078e58ff */
[C---:B------:R-:W-:Y:S02]  /*00e0*/  LEA R13, R4.reuse, R9, 0xa ;  /* 0x00000009040d7211 */ /* 0x040fe400078e50ff */
[----:B------:R-:W-:Y:S01]  /*00f0*/  LEA R17, R4, R15, 0xa ;  /* 0x0000000f04117211 */ /* 0x000fe200078e50ff */
[--C-:B------:R-:W-:Y:S01]  /*0100*/  IMAD.WIDE R14, R15, 0x4, R2.reuse ;  /* 0x000000040f0e7825 */ /* 0x100fe200078e0202 */
[----:B--2---:R-:W2:Y:S03]  /*0110*/  LDG.E R10, desc[UR6][R10.64] ;  /* 0x000000060a0a7981 */ /* 0x004ea6000c1e1900 */
[----:B------:R-:W-:-:S02]  /*0120*/  IMAD.WIDE R12, R13, 0x4, R2 ;  /* 0x000000040d0c7825 */ /* 0x000fc400078e0202 */
[----:B------:R-:W3:Y:S02]  /*0130*/  LDG.E R14, desc[UR6][R14.64] ;  /* 0x000000060e0e7981 */ /* 0x000ee4000c1e1900 */
[----:B------:R-:W-:Y:S02]  /*0140*/  IMAD.WIDE R2, R17, 0x4, R2 ;  /* 0x0000000411027825 */ /* 0x000fe400078e0202 */
[----:B------:R-:W4:Y:S04]  /*0150*/  LDG.E R12, desc[UR6][R12.64] ;  /* 0x000000060c0c7981 */ /* 0x000f28000c1e1900 */
[----:B------:R0:W5:Y:S01]  /*0160*/  LDG.E R18, desc[UR6][R2.64] ;  /* 0x0000000602127981 */ /* 0x000162000c1e1900 */
[----:B------:R-:W1:Y:S01]  /*0170*/  S2UR UR5, SR_CgaCtaId ;  /* 0x00000000000579c3 */ /* 0x000e620000008800 */
[----:B------:R-:W-:-:S07]  /*0180*/  UMOV UR4, 0x400 ;  /* 0x0000040000047882 */ /* 0x000fce0000000000 */
[----:B0-----:R-:W0:Y:S01]  /*0190*/  LDC.64 R2, c[0x0][0x388] ;  /* 0x0000e200ff027b82 */ /* 0x001e220000000a00 */
[----:B-1----:R-:W-:-:S06]  /*01a0*/  ULEA UR4, UR5, UR4, 0x18 ;  /* 0x0000000405047291 */ /* 0x002fcc000f8ec0ff */
[----:B------:R-:W-:-:S05]  /*01b0*/  LEA R16, R5, UR4, 0x2 ;  /* 0x0000000405107c11 */ /* 0x000fca000f8e10ff */
[----:B------:R-:W-:Y:S01]  /*01c0*/  IMAD R9, R7, 0x104, R16 ;  /* 0x0000010407097824 */ /* 0x000fe200078e0210 */
[----:B------:R-:W-:-:S04]  /*01d0*/  LEA R16, R5, R16, 0x8 ;  /* 0x0000001005107211 */ /* 0x000fc800078e40ff */
[----:B------:R-:W-:Y:S02]  /*01e0*/  LEA R16, R7, R16, 0x2 ;  /* 0x0000001007107211 */ /* 0x000fe400078e10ff */
[----:B------:R-:W-:Y:S02]  /*01f0*/  LEA R5, R0, R5, 0x6 ;  /* 0x0000000500057211 */ /* 0x000fe400078e30ff */
[----:B------:R-:W-:-:S05]  /*0200*/  LEA R6, R6, R7, 0x6 ;  /* 0x0000000706067211 */ /* 0x000fca00078e30ff */
[----:B------:R-:W-:-:S05]  /*0210*/  IMAD R5, R8, R6, R5 ;  /* 0x0000000608057224 */ /* 0x000fca00078e0205 */
[CC--:B------:R-:W-:Y:S02]  /*0220*/  LEA R17, R4.reuse, R5.reuse, 0xb ;  /* 0x0000000504117211 */ /* 0x0c0fe400078e58ff */
[C---:B------:R-:W-:Y:S02]  /*0230*/  LEA R7, R4.reuse, R5, 0xa ;  /* 0x0000000504077211 */ /* 0x040fe400078e50ff */
[----:B------:R-:W-:Y:S01]  /*0240*/  LEA R21, R4, R17, 0xa ;  /* 0x0000001104157211 */ /* 0x000fe200078e50ff */
[----:B0-----:R-:W-:-:S04]  /*0250*/  IMAD.WIDE R4, R5, 0x4, R2 ;  /* 0x0000000405047825 */ /* 0x001fc800078e0202 */
[--C-:B------:R-:W-:Y:S01]  /*0260*/  IMAD.WIDE R6, R7, 0x4, R2.reuse ;  /* 0x0000000407067825 */ /* 0x100fe200078e0202 */
[----:B--2---:R-:W-:Y:S04]  /*0270*/  STS [R9], R10 ;  /* 0x0000000a09007388 */ /* 0x004fe80000000800 */
[----:B---3--:R-:W-:Y:S04]  /*0280*/  STS [R9+0x2080], R14 ;  /* 0x0020800e09007388 */ /* 0x008fe80000000800 */
[----:B----4-:R-:W-:Y:S04]  /*0290*/  STS [R9+0x1040], R12 ;  /* 0x0010400c09007388 */ /* 0x010fe80000000800 */
[----:B-----5:R0:W-:Y:S01]  /*02a0*/  STS [R9+0x30c0], R18 ;  /* 0x0030c01209007388 */ /* 0x0201e20000000800 */
[----:B------:R-:W-:Y:S06]  /*02b0*/  BAR.SYNC.DEFER_BLOCKING 0x0 ;  /* 0x0000000000007b1d */ /* 0x000fec0000010000 */
[----:B------:R-:W1:Y:S04]  /*02c0*/  LDS R11, [R16] ;  /* 0x00000000100b7984 */ /* 0x000e680000000800 */
[----:B------:R-:W2:Y:S04]  /*02d0*/  LDS R13, [R16+0x40] ;  /* 0x00004000100d7984 */ /* 0x000ea80000000800 */
[----:B------:R-:W3:Y:S04]  /*02e0*/  LDS R15, [R16+0x80] ;  /* 0x00008000100f7984 */ /* 0x000ee80000000800 */
[----:B------:R-:W4:Y:S01]  /*02f0*/  LDS R19, [R16+0xc0] ;  /* 0x0000c00010137984 */ /* 0x000f220000000800 */
[----:B0-----:R-:W-:-:S04]  /*0300*/  IMAD.WIDE R8, R17, 0x4, R2 ;  /* 0x0000000411087825 */ /* 0x001fc800078e0202 */
[----:B------:R-:W-:Y:S01]  /*0310*/  IMAD.WIDE R2, R21, 0x4, R2 ;  /* 0x0000000415027825 */ /* 0x000fe200078e0202 */
[----:B-1----:R-:W-:Y:S04]  /*0320*/  STG.E desc[UR6][R4.64], R11 ;  /* 0x0000000b04007986 */ /* 0x002fe8000c101906 */
[----:B--2---:R-:W-:Y:S04]  /*0330*/  STG.E desc[UR6][R6.64], R13 ;  /* 0x0000000d06007986 */ /* 0x004fe8000c101906 */
[----:B---3--:R-:W-:Y:S04]  /*0340*/  STG.E desc[UR6][R8.64], R15 ;  /* 0x0000000f08007986 */ /* 0x008fe8000c101906 */
[----:B----4-:R-:W-:Y:S01]  /*0350*/  STG.E desc[UR6][R2.64], R19 ;  /* 0x0000001302007986 */ /* 0x010fe2000c101906 */
[----:B------:R-:W-:Y:S05]  /*0360*/  EXIT ;  /* 0x000000000000794d */ /* 0x000fea0003800000 */
.L_x_0:
[----:B------:R-:W-:-:S00]  /*0370*/  BRA `(.L_x_0) ;  /* 0xfffffffc00fc7947 */ /* 0x000fc0000383ffff */
[----:B------:R-:W-:-:S00]  /*0380*/  NOP ;  /* 0x0000000000007918 */ /* 0x000fc00000000000 */
[----:B------:R-:W-:-:S00]  /*0390*/  NOP ;  /* 0x0000000000007918 */ /* 0x000fc00000000000 */
[----:B------:R-:W-:-:S00]  /*03a0*/  NOP ;  /* 0x0000000000007918 */ /* 0x000fc00000000000 */
[----:B------:R-:W-:-:S00]  /*03b0*/  NOP ;  /* 0x0000000000007918 */ /* 0x000fc00000000000 */
[----:B------:R-:W-:-:S00]  /*03c0*/  NOP ;  /* 0x0000000000007918 */ /* 0x000fc00000000000 */
[----:B------:R-:W-:-:S00]  /*03d0*/  NOP ;  /* 0x0000000000007918 */ /* 0x000fc00000000000 */
[----:B------:R-:W-:-:S00]  /*03e0*/  NOP ;  /* 0x0000000000007918 */ /* 0x000fc00000000000 */
[----:B------:R-:W-:-:S00]  /*03f0*/  NOP ;  /* 0x0000000000007918 */ /* 0x000fc00000000000 */
.L_x_1:


//--------------------- .nv.shared._Z9transposePfS_ --------------------------
	.section	.nv.shared._Z9transposePfS_,"aw",@nobits
	.sectionflags	@""
	.align	4
.nv.shared._Z9transposePfS_:
	.zero		17664


//--------------------- .nv.shared.reserved.0     --------------------------
	.section	.nv.shared.reserved.0,"aw",@nobits
	.weak		__nv_reservedSMEM_offset_0_alias
	.size		__nv_reservedSMEM_offset_0_alias, 0, 64
	.other		__nv_reservedSMEM_offset_0_alias,@"STO_CUDA_RESERVED_SHARED STV_DEFAULT"
__nv_reservedSMEM_offset_0_alias:
	.zero		0
	.zero		64


//--------------------- .nv.constant0._Z9transposePfS_ --------------------------
	.section	.nv.constant0._Z9transposePfS_,"a",@progbits
	.sectionflags	@""
	.align	4
.nv.constant0._Z9transposePfS_:
	.zero		912


//--------------------- SYMBOLS --------------------------

	.type		.nv.reservedSmem.offset0,@object
	.size		.nv.reservedSmem.offset0,0x4
	.type		.nv.reservedSmem.cap,@object
	.size		.nv.reservedSmem.cap,0x4
